//
// Generated by NVIDIA NVVM Compiler
//
// Compiler Build ID: CL-36424714
// Cuda compilation tools, release 13.0, V13.0.88
// Based on NVVM 20.0.0
//

.version 9.0
.target sm_100
.address_size 64

	// .globl	_Z18splitk_gemm_kernelPKfS0_Pfiiii

.visible .entry _Z18splitk_gemm_kernelPKfS0_Pfiiii(
	.param .u64 .ptr .align 1 _Z18splitk_gemm_kernelPKfS0_Pfiiii_param_0,
	.param .u64 .ptr .align 1 _Z18splitk_gemm_kernelPKfS0_Pfiiii_param_1,
	.param .u64 .ptr .align 1 _Z18splitk_gemm_kernelPKfS0_Pfiiii_param_2,
	.param .u32 _Z18splitk_gemm_kernelPKfS0_Pfiiii_param_3,
	.param .u32 _Z18splitk_gemm_kernelPKfS0_Pfiiii_param_4,
	.param .u32 _Z18splitk_gemm_kernelPKfS0_Pfiiii_param_5,
	.param .u32 _Z18splitk_gemm_kernelPKfS0_Pfiiii_param_6
)
{
	.reg .pred 	%p<13>;
	.reg .b32 	%r<61>;
	.reg .b32 	%f<69>;
	.reg .b64 	%rd<39>;

	ld.param.u64 	%rd4, [_Z18splitk_gemm_kernelPKfS0_Pfiiii_param_0];
	ld.param.u64 	%rd5, [_Z18splitk_gemm_kernelPKfS0_Pfiiii_param_1];
	ld.param.u64 	%rd3, [_Z18splitk_gemm_kernelPKfS0_Pfiiii_param_2];
	ld.param.u32 	%r30, [_Z18splitk_gemm_kernelPKfS0_Pfiiii_param_3];
	ld.param.u32 	%r31, [_Z18splitk_gemm_kernelPKfS0_Pfiiii_param_4];
	ld.param.u32 	%r29, [_Z18splitk_gemm_kernelPKfS0_Pfiiii_param_5];
	ld.param.u32 	%r32, [_Z18splitk_gemm_kernelPKfS0_Pfiiii_param_6];
	cvta.to.global.u64 	%rd1, %rd5;
	cvta.to.global.u64 	%rd2, %rd4;
	mov.u32 	%r33, %ctaid.x;
	mov.u32 	%r34, %ctaid.y;
	mov.u32 	%r35, %ctaid.z;
	shl.b32 	%r36, %r33, 4;
	mov.u32 	%r37, %tid.x;
	add.s32 	%r1, %r36, %r37;
	shl.b32 	%r2, %r34, 4;
	mov.u32 	%r3, %tid.y;
	add.s32 	%r38, %r2, %r3;
	add.s32 	%r39, %r29, %r32;
	add.s32 	%r40, %r39, -1;
	div.s32 	%r41, %r40, %r32;
	mul.lo.s32 	%r58, %r41, %r35;
	add.s32 	%r42, %r58, %r41;
	min.s32 	%r6, %r42, %r29;
	setp.ge.s32 	%p1, %r1, %r30;
	setp.ge.s32 	%p2, %r38, %r31;
	or.pred  	%p3, %p1, %p2;
	@%p3 bra 	$L__BB0_14;
	setp.ge.s32 	%p4, %r58, %r6;
	mov.f32 	%f68, 0f00000000;
	@%p4 bra 	$L__BB0_13;
	mul.lo.s32 	%r7, %r29, %r1;
	sub.s32 	%r8, %r6, %r58;
	and.b32  	%r9, %r8, 7;
	sub.s32 	%r43, %r58, %r6;
	setp.gt.u32 	%p5, %r43, -8;
	mov.f32 	%f68, 0f00000000;
	@%p5 bra 	$L__BB0_5;
	mad.lo.s32 	%r44, %r58, %r31, %r3;
	add.s32 	%r56, %r44, %r2;
	shl.b32 	%r11, %r31, 3;
	add.s32 	%r55, %r58, %r7;
	and.b32  	%r45, %r8, -8;
	neg.s32 	%r54, %r45;
	mov.f32 	%f68, 0f00000000;
	mul.wide.s32 	%rd10, %r31, 4;
$L__BB0_4:
	.pragma "nounroll";
	mul.wide.s32 	%rd6, %r55, 4;
	add.s64 	%rd7, %rd2, %rd6;
	ld.global.nc.f32 	%f17, [%rd7];
	mul.wide.s32 	%rd8, %r56, 4;
	add.s64 	%rd9, %rd1, %rd8;
	ld.global.nc.f32 	%f18, [%rd9];
	fma.rn.f32 	%f19, %f17, %f18, %f68;
	ld.global.nc.f32 	%f20, [%rd7+4];
	add.s64 	%rd11, %rd9, %rd10;
	ld.global.nc.f32 	%f21, [%rd11];
	fma.rn.f32 	%f22, %f20, %f21, %f19;
	ld.global.nc.f32 	%f23, [%rd7+8];
	add.s64 	%rd12, %rd11, %rd10;
	ld.global.nc.f32 	%f24, [%rd12];
	fma.rn.f32 	%f25, %f23, %f24, %f22;
	ld.global.nc.f32 	%f26, [%rd7+12];
	add.s64 	%rd13, %rd12, %rd10;
	ld.global.nc.f32 	%f27, [%rd13];
	fma.rn.f32 	%f28, %f26, %f27, %f25;
	ld.global.nc.f32 	%f29, [%rd7+16];
	add.s64 	%rd14, %rd13, %rd10;
	ld.global.nc.f32 	%f30, [%rd14];
	fma.rn.f32 	%f31, %f29, %f30, %f28;
	ld.global.nc.f32 	%f32, [%rd7+20];
	add.s64 	%rd15, %rd14, %rd10;
	ld.global.nc.f32 	%f33, [%rd15];
	fma.rn.f32 	%f34, %f32, %f33, %f31;
	ld.global.nc.f32 	%f35, [%rd7+24];
	add.s64 	%rd16, %rd15, %rd10;
	ld.global.nc.f32 	%f36, [%rd16];
	fma.rn.f32 	%f37, %f35, %f36, %f34;
	ld.global.nc.f32 	%f38, [%rd7+28];
	add.s64 	%rd17, %rd16, %rd10;
	ld.global.nc.f32 	%f39, [%rd17];
	fma.rn.f32 	%f68, %f38, %f39, %f37;
	add.s32 	%r58, %r58, 8;
	add.s32 	%r56, %r56, %r11;
	add.s32 	%r55, %r55, 8;
	add.s32 	%r54, %r54, 8;
	setp.ne.s32 	%p6, %r54, 0;
	@%p6 bra 	$L__BB0_4;
$L__BB0_5:
	setp.eq.s32 	%p7, %r9, 0;
	@%p7 bra 	$L__BB0_13;
	and.b32  	%r23, %r8, 3;
	setp.lt.u32 	%p8, %r9, 4;
	@%p8 bra 	$L__BB0_8;
	add.s32 	%r46, %r58, %r7;
	mul.wide.s32 	%rd18, %r46, 4;
	add.s64 	%rd19, %rd2, %rd18;
	ld.global.nc.f32 	%f41, [%rd19];
	mad.lo.s32 	%r47, %r58, %r31, %r38;
	mul.wide.s32 	%rd20, %r47, 4;
	add.s64 	%rd21, %rd1, %rd20;
	ld.global.nc.f32 	%f42, [%rd21];
	fma.rn.f32 	%f43, %f41, %f42, %f68;
	ld.global.nc.f32 	%f44, [%rd19+4];
	mul.wide.s32 	%rd22, %r31, 4;
	add.s64 	%rd23, %rd21, %rd22;
	ld.global.nc.f32 	%f45, [%rd23];
	fma.rn.f32 	%f46, %f44, %f45, %f43;
	ld.global.nc.f32 	%f47, [%rd19+8];
	add.s64 	%rd24, %rd23, %rd22;
	ld.global.nc.f32 	%f48, [%rd24];
	fma.rn.f32 	%f49, %f47, %f48, %f46;
	ld.global.nc.f32 	%f50, [%rd19+12];
	add.s64 	%rd25, %rd24, %rd22;
	ld.global.nc.f32 	%f51, [%rd25];
	fma.rn.f32 	%f68, %f50, %f51, %f49;
	add.s32 	%r58, %r58, 4;
$L__BB0_8:
	setp.eq.s32 	%p9, %r23, 0;
	@%p9 bra 	$L__BB0_13;
	setp.eq.s32 	%p10, %r23, 1;
	@%p10 bra 	$L__BB0_11;
	add.s32 	%r48, %r58, %r7;
	mul.wide.s32 	%rd26, %r48, 4;
	add.s64 	%rd27, %rd2, %rd26;
	ld.global.nc.f32 	%f53, [%rd27];
	mad.lo.s32 	%r49, %r58, %r31, %r38;
	mul.wide.s32 	%rd28, %r49, 4;
	add.s64 	%rd29, %rd1, %rd28;
	ld.global.nc.f32 	%f54, [%rd29];
	fma.rn.f32 	%f55, %f53, %f54, %f68;
	ld.global.nc.f32 	%f56, [%rd27+4];
	mul.wide.s32 	%rd30, %r31, 4;
	add.s64 	%rd31, %rd29, %rd30;
	ld.global.nc.f32 	%f57, [%rd31];
	fma.rn.f32 	%f68, %f56, %f57, %f55;
	add.s32 	%r58, %r58, 2;
$L__BB0_11:
	and.b32  	%r50, %r8, 1;
	setp.eq.b32 	%p11, %r50, 1;
	not.pred 	%p12, %p11;
	@%p12 bra 	$L__BB0_13;
	add.s32 	%r51, %r58, %r7;
	mul.wide.s32 	%rd32, %r51, 4;
	add.s64 	%rd33, %rd2, %rd32;
	ld.global.nc.f32 	%f58, [%rd33];
	mad.lo.s32 	%r52, %r58, %r31, %r38;
	mul.wide.s32 	%rd34, %r52, 4;
	add.s64 	%rd35, %rd1, %rd34;
	ld.global.nc.f32 	%f59, [%rd35];
	fma.rn.f32 	%f68, %f58, %f59, %f68;
$L__BB0_13:
	mad.lo.s32 	%r53, %r31, %r1, %r38;
	cvta.to.global.u64 	%rd36, %rd3;
	mul.wide.s32 	%rd37, %r53, 4;
	add.s64 	%rd38, %rd36, %rd37;
	atom.global.add.f32 	%f60, [%rd38], %f68;
$L__BB0_14:
	ret;

}


// ===== COMPILED SASS (sm_100) =====

	.target	sm_100

	.elftype	@"ET_EXEC"


//--------------------- .note.nv.tkinfo           --------------------------
	.section	.note.nv.tkinfo,"",@"SHT_NOTE"
	.sectionflags	@"SHF_NOTE_NV_TKINFO"
	.tkinfo
        /*0018*/ 	.word	0x00000002
        /*0030*/ 	.string	""
        /*0030*/ 	.string	"ptxas"
        /*0030*/ 	.string	"Cuda compilation tools, release 13.0, V13.0.88"
        /*0030*/ 	.string	"Build cuda_13.0.r13.0/compiler.36424714_0"
        /*0030*/ 	.string	"-arch sm_100 -m 64 "



//--------------------- .note.nv.cuinfo           --------------------------
	.section	.note.nv.cuinfo,"",@"SHT_NOTE"
	.sectionflags	@"SHF_NOTE_NV_CUINFO"
        /*0018*/ 	.short	0x0002
        /*001a*/ 	.short	0x0064
        /*001c*/ 	.short	0x0082
	.zero		2


//--------------------- .nv.info                  --------------------------
	.section	.nv.info,"",@"SHT_CUDA_INFO"
	.align	4


	//----- nvinfo : EIATTR_REGCOUNT
	.align		4
        /*0000*/ 	.byte	0x04, 0x2f
        /*0002*/ 	.short	(.L_1 - .L_0)
	.align		4
.L_0:
        /*0004*/ 	.word	index@(_Z18splitk_gemm_kernelPKfS0_Pfiiii)
        /*0008*/ 	.word	0x00000020


	//----- nvinfo : EIATTR_FRAME_SIZE
	.align		4
.L_1:
        /*000c*/ 	.byte	0x04, 0x11
        /*000e*/ 	.short	(.L_3 - .L_2)
	.align		4
.L_2:
        /*0010*/ 	.word	index@(_Z18splitk_gemm_kernelPKfS0_Pfiiii)
        /*0014*/ 	.word	0x00000000


	//----- nvinfo : EIATTR_MIN_STACK_SIZE
	.align		4
.L_3:
        /*0018*/ 	.byte	0x04, 0x12
        /*001a*/ 	.short	(.L_5 - .L_4)
	.align		4
.L_4:
        /*001c*/ 	.word	index@(_Z18splitk_gemm_kernelPKfS0_Pfiiii)
        /*0020*/ 	.word	0x00000000
.L_5:


//--------------------- .nv.compat                --------------------------
	.section	.nv.compat,"",@"SHT_CUDA_COMPAT_INFO"
	.align	4
        /*0000*/ 	.byte	0x02, 0x09, 0x00, 0x00, 0x02, 0x02, 0x01, 0x00, 0x02, 0x05, 0x05, 0x00, 0x03, 0x07, 0x01, 0x01
        /*0010*/ 	.byte	0x02, 0x03, 0x00, 0x00, 0x02, 0x06, 0x01, 0x00, 0x04, 0x0b, 0x08, 0x00, 0x09, 0x00, 0x00, 0x00
        /*0020*/ 	.byte	0x00, 0x00, 0x00, 0x00


//--------------------- .nv.info._Z18splitk_gemm_kernelPKfS0_Pfiiii --------------------------
	.section	.nv.info._Z18splitk_gemm_kernelPKfS0_Pfiiii,"",@"SHT_CUDA_INFO"
	.sectionflags	@""
	.align	4


	//----- nvinfo : EIATTR_CUDA_API_VERSION
	.align		4
        /*0000*/ 	.byte	0x04, 0x37
        /*0002*/ 	.short	(.L_7 - .L_6)
.L_6:
        /*0004*/ 	.word	0x00000082


	//----- nvinfo : EIATTR_KPARAM_INFO
	.align		4
.L_7:
        /*0008*/ 	.byte	0x04, 0x17
        /*000a*/ 	.short	(.L_9 - .L_8)
.L_8:
        /*000c*/ 	.word	0x00000000
        /*0010*/ 	.short	0x0006
        /*0012*/ 	.short	0x0024
        /*0014*/ 	.byte	0x00, 0xf0, 0x11, 0x00


	//----- nvinfo : EIATTR_KPARAM_INFO
	.align		4
.L_9:
        /*0018*/ 	.byte	0x04, 0x17
        /*001a*/ 	.short	(.L_11 - .L_10)
.L_10:
        /*001c*/ 	.word	0x00000000
        /*0020*/ 	.short	0x0005
        /*0022*/ 	.short	0x0020
        /*0024*/ 	.byte	0x00, 0xf0, 0x11, 0x00


	//----- nvinfo : EIATTR_KPARAM_INFO
	.align		4
.L_11:
        /*0028*/ 	.byte	0x04, 0x17
        /*002a*/ 	.short	(.L_13 - .L_12)
.L_12:
        /*002c*/ 	.word	0x00000000
        /*0030*/ 	.short	0x0004
        /*0032*/ 	.short	0x001c
        /*0034*/ 	.byte	0x00, 0xf0, 0x11, 0x00


	//----- nvinfo : EIATTR_KPARAM_INFO
	.align		4
.L_13:
        /*0038*/ 	.byte	0x04, 0x17
        /*003a*/ 	.short	(.L_15 - .L_14)
.L_14:
        /*003c*/ 	.word	0x00000000
        /*0040*/ 	.short	0x0003
        /*0042*/ 	.short	0x0018
        /*0044*/ 	.byte	0x00, 0xf0, 0x11, 0x00


	//----- nvinfo : EIATTR_KPARAM_INFO
	.align		4
.L_15:
        /*0048*/ 	.byte	0x04, 0x17
        /*004a*/ 	.short	(.L_17 - .L_16)
.L_16:
        /*004c*/ 	.word	0x00000000
        /*0050*/ 	.short	0x0002
        /*0052*/ 	.short	0x0010
        /*0054*/ 	.byte	0x00, 0xf5, 0x21, 0x00


	//----- nvinfo : EIATTR_KPARAM_INFO
	.align		4
.L_17:
        /*0058*/ 	.byte	0x04, 0x17
        /*005a*/ 	.short	(.L_19 - .L_18)
.L_18:
        /*005c*/ 	.word	0x00000000
        /*0060*/ 	.short	0x0001
        /*0062*/ 	.short	0x0008
        /*0064*/ 	.byte	0x00, 0xf5, 0x21, 0x00


	//----- nvinfo : EIATTR_KPARAM_INFO
	.align		4
.L_19:
        /*0068*/ 	.byte	0x04, 0x17
        /*006a*/ 	.short	(.L_21 - .L_20)
.L_20:
        /*006c*/ 	.word	0x00000000
        /*0070*/ 	.short	0x0000
        /*0072*/ 	.short	0x0000
        /*0074*/ 	.byte	0x00, 0xf5, 0x21, 0x00


	//----- nvinfo : EIATTR_SPARSE_MMA_MASK
	.align		4
.L_21:
        /*0078*/ 	.byte	0x03, 0x50
        /*007a*/ 	.short	0x0000


	//----- nvinfo : EIATTR_MAXREG_COUNT
	.align		4
        /*007c*/ 	.byte	0x03, 0x1b
        /*007e*/ 	.short	0x00ff


	//----- nvinfo : EIATTR_MERCURY_ISA_VERSION
	.align		4
        /*0080*/ 	.byte	0x03, 0x5f
        /*0082*/ 	.short	0x0101


	//----- nvinfo : EIATTR_VRC_CTA_INIT_COUNT
	.align		4
        /*0084*/ 	.byte	0x02, 0x4a
	.zero		1
	.zero		1


	//----- nvinfo : EIATTR_EXIT_INSTR_OFFSETS
	.align		4
        /*0088*/ 	.byte	0x04, 0x1c
        /*008a*/ 	.short	(.L_23 - .L_22)


	//   ....[0]....
.L_22:
        /*008c*/ 	.word	0x00000260


	//   ....[1]....
        /*0090*/ 	.word	0x000009c0


	//----- nvinfo : EIATTR_CBANK_PARAM_SIZE
	.align		4
.L_23:
        /*0094*/ 	.byte	0x03, 0x19
        /*0096*/ 	.short	0x0028


	//----- nvinfo : EIATTR_PARAM_CBANK
	.align		4
        /*0098*/ 	.byte	0x04, 0x0a
        /*009a*/ 	.short	(.L_25 - .L_24)
	.align		4
.L_24:
        /*009c*/ 	.word	index@(.nv.constant0._Z18splitk_gemm_kernelPKfS0_Pfiiii)
        /*00a0*/ 	.short	0x0380
        /*00a2*/ 	.short	0x0028


	//----- nvinfo : EIATTR_SW_WAR
	.align		4
.L_25:
        /*00a4*/ 	.byte	0x04, 0x36
        /*00a6*/ 	.short	(.L_27 - .L_26)
.L_26:
        /*00a8*/ 	.word	0x00000008
.L_27:


//--------------------- .nv.callgraph             --------------------------
	.section	.nv.callgraph,"",@"SHT_CUDA_CALLGRAPH"
	.align	4
	.sectionentsize	8
	.align		4
        /*0000*/ 	.word	0x00000000
	.align		4
        /*0004*/ 	.word	0xffffffff
	.align		4
        /*0008*/ 	.word	0x00000000
	.align		4
        /*000c*/ 	.word	0xfffffffe
	.align		4
        /*0010*/ 	.word	0x00000000
	.align		4
        /*0014*/ 	.word	0xfffffffd
	.align		4
        /*0018*/ 	.word	0x00000000
	.align		4
        /*001c*/ 	.word	0xfffffffc


//--------------------- .text._Z18splitk_gemm_kernelPKfS0_Pfiiii --------------------------
	.section	.text._Z18splitk_gemm_kernelPKfS0_Pfiiii,"ax",@progbits
	.align	128
        .global         _Z18splitk_gemm_kernelPKfS0_Pfiiii
        .type           _Z18splitk_gemm_kernelPKfS0_Pfiiii,@function
        .size           _Z18splitk_gemm_kernelPKfS0_Pfiiii,(.L_x_5 - _Z18splitk_gemm_kernelPKfS0_Pfiiii)
        .other          _Z18splitk_gemm_kernelPKfS0_Pfiiii,@"STO_CUDA_ENTRY STV_DEFAULT"
_Z18splitk_gemm_kernelPKfS0_Pfiiii:
.text._Z18splitk_gemm_kernelPKfS0_Pfiiii:
[----:B------:R-:W-:Y:S08]  /*0000*/  LDC R1, c[0x0][0x37c] ;  /* 0x0000df00ff017b82 */ /* 0x000ff00000000800 */
[----:B------:R-:W0:Y:S01]  /*0010*/  LDC.64 R4, c[0x0][0x3a0] ;  /* 0x0000e800ff047b82 */ /* 0x000e220000000a00 */
[----:B------:R-:W1:Y:S01]  /*0020*/  S2R R9, SR_CTAID.Y ;  /* 0x0000000000097919 */ /* 0x000e620000002600 */
[----:B------:R-:W1:Y:S06]  /*0030*/  S2R R20, SR_TID.Y ;  /* 0x0000000000147919 */ /* 0x000e6c0000002200 */
[----:B------:R-:W2:Y:S01]  /*0040*/  S2UR UR4, SR_CTAID.Z ;  /* 0x00000000000479c3 */ /* 0x000ea20000002700 */
[----:B------:R-:W3:Y:S01]  /*0050*/  S2R R19, SR_CTAID.X ;  /* 0x0000000000137919 */ /* 0x000ee20000002500 */
[----:B0-----:R-:W-:-:S02]  /*0060*/  IABS R10, R5 ;  /* 0x00000005000a7213 */ /* 0x001fc40000000000 */
[----:B------:R-:W-:Y:S02]  /*0070*/  IADD3 R0, PT, PT, R4, -0x1, R5 ;  /* 0xffffffff04007810 */ /* 0x000fe40007ffe005 */
[----:B------:R-:W0:Y:S02]  /*0080*/  I2F.RP R6, R10 ;  /* 0x0000000a00067306 */ /* 0x000e240000209400 */
[----:B------:R-:W-:Y:S02]  /*0090*/  IABS R8, R0 ;  /* 0x0000000000087213 */ /* 0x000fe40000000000 */
[----:B------:R-:W-:-:S04]  /*00a0*/  LOP3.LUT R0, R0, R5, RZ, 0x3c, !PT ;  /* 0x0000000500007212 */ /* 0x000fc800078e3cff */
[----:B------:R-:W-:Y:S02]  /*00b0*/  ISETP.GE.AND P2, PT, R0, RZ, PT ;  /* 0x000000ff0000720c */ /* 0x000fe40003f46270 */
[----:B-1----:R-:W-:Y:S01]  /*00c0*/  LEA R0, R9, R20, 0x4 ;  /* 0x0000001409007211 */ /* 0x002fe200078e20ff */
[----:B0-----:R-:W0:Y:S02]  /*00d0*/  MUFU.RCP R6, R6 ;  /* 0x0000000600067308 */ /* 0x001e240000001000 */
[----:B0-----:R-:W-:-:S06]  /*00e0*/  IADD3 R2, PT, PT, R6, 0xffffffe, RZ ;  /* 0x0ffffffe06027810 */ /* 0x001fcc0007ffe0ff */
[----:B------:R0:W1:Y:S02]  /*00f0*/  F2I.FTZ.U32.TRUNC.NTZ R3, R2 ;  /* 0x0000000200037305 */ /* 0x000064000021f000 */
[----:B0-----:R-:W-:Y:S01]  /*0100*/  HFMA2 R2, -RZ, RZ, 0, 0 ;  /* 0x00000000ff027431 */ /* 0x001fe200000001ff */
[----:B-1----:R-:W-:-:S05]  /*0110*/  IADD3 R7, PT, PT, RZ, -R3, RZ ;  /* 0x80000003ff077210 */ /* 0x002fca0007ffe0ff */
[----:B------:R-:W-:-:S04]  /*0120*/  IMAD R7, R7, R10, RZ ;  /* 0x0000000a07077224 */ /* 0x000fc800078e02ff */
[----:B------:R-:W-:Y:S01]  /*0130*/  IMAD.HI.U32 R3, R3, R7, R2 ;  /* 0x0000000703037227 */ /* 0x000fe200078e0002 */
[----:B------:R-:W-:Y:S02]  /*0140*/  MOV R7, R8 ;  /* 0x0000000800077202 */ /* 0x000fe40000000f00 */
[----:B------:R-:W3:Y:S03]  /*0150*/  S2R R8, SR_TID.X ;  /* 0x0000000000087919 */ /* 0x000ee60000002100 */
[----:B------:R-:W-:-:S05]  /*0160*/  IMAD.HI.U32 R6, R3, R7, RZ ;  /* 0x0000000703067227 */ /* 0x000fca00078e00ff */
[----:B------:R-:W-:-:S05]  /*0170*/  IADD3 R3, PT, PT, -R6, RZ, RZ ;  /* 0x000000ff06037210 */ /* 0x000fca0007ffe1ff */
[C---:B------:R-:W-:Y:S02]  /*0180*/  IMAD R7, R10.reuse, R3, R7 ;  /* 0x000000030a077224 */ /* 0x040fe400078e0207 */
[----:B------:R-:W0:Y:S03]  /*0190*/  LDC.64 R2, c[0x0][0x398] ;  /* 0x0000e600ff027b82 */ /* 0x000e260000000a00 */
[----:B------:R-:W-:-:S13]  /*01a0*/  ISETP.GT.U32.AND P1, PT, R10, R7, PT ;  /* 0x000000070a00720c */ /* 0x000fda0003f24070 */
[-C--:B------:R-:W-:Y:S02]  /*01b0*/  @!P1 IADD3 R7, PT, PT, R7, -R10.reuse, RZ ;  /* 0x8000000a07079210 */ /* 0x080fe40007ffe0ff */
[----:B------:R-:W-:Y:S02]  /*01c0*/  @!P1 IADD3 R6, PT, PT, R6, 0x1, RZ ;  /* 0x0000000106069810 */ /* 0x000fe40007ffe0ff */
[----:B------:R-:W-:Y:S02]  /*01d0*/  ISETP.GE.U32.AND P0, PT, R7, R10, PT ;  /* 0x0000000a0700720c */ /* 0x000fe40003f06070 */
[----:B------:R-:W-:Y:S02]  /*01e0*/  ISETP.NE.AND P1, PT, R5, RZ, PT ;  /* 0x000000ff0500720c */ /* 0x000fe40003f25270 */
[----:B---3--:R-:W-:-:S09]  /*01f0*/  LEA R19, R19, R8, 0x4 ;  /* 0x0000000813137211 */ /* 0x008fd200078e20ff */
[----:B------:R-:W-:Y:S02]  /*0200*/  @P0 IADD3 R6, PT, PT, R6, 0x1, RZ ;  /* 0x0000000106060810 */ /* 0x000fe40007ffe0ff */
[----:B0-----:R-:W-:Y:S02]  /*0210*/  ISETP.GE.AND P0, PT, R0, R3, PT ;  /* 0x000000030000720c */ /* 0x001fe40003f06270 */
[----:B------:R-:W-:Y:S02]  /*0220*/  @!P2 IADD3 R6, PT, PT, -R6, RZ, RZ ;  /* 0x000000ff0606a210 */ /* 0x000fe40007ffe1ff */
[----:B------:R-:W-:Y:S02]  /*0230*/  ISETP.GE.OR P0, PT, R19, R2, P0 ;  /* 0x000000021300720c */ /* 0x000fe40000706670 */
[----:B------:R-:W-:-:S05]  /*0240*/  @!P1 LOP3.LUT R6, RZ, R5, RZ, 0x33, !PT ;  /* 0x00000005ff069212 */ /* 0x000fca00078e33ff */
[----:B--2---:R-:W-:-:S06]  /*0250*/  IMAD R2, R6, UR4, RZ ;  /* 0x0000000406027c24 */ /* 0x004fcc000f8e02ff */
[----:B------:R-:W-:Y:S05]  /*0260*/  @P0 EXIT ;  /* 0x000000000000094d */ /* 0x000fea0003800000 */
[C---:B------:R-:W-:Y:S01]  /*0270*/  VIADDMNMX R5, R2.reuse, R6, R4, PT ;  /* 0x0000000602057246 */ /* 0x040fe20003800104 */
[----:B------:R-:W0:Y:S01]  /*0280*/  LDCU.64 UR4, c[0x0][0x358] ;  /* 0x00006b00ff0477ac */ /* 0x000e220008000a00 */
[----:B------:R-:W-:Y:S02]  /*0290*/  MOV R25, RZ ;  /* 0x000000ff00197202 */ /* 0x000fe40000000f00 */
[----:B------:R-:W-:-:S13]  /*02a0*/  ISETP.GE.AND P0, PT, R2, R5, PT ;  /* 0x000000050200720c */ /* 0x000fda0003f06270 */
[----:B------:R-:W-:Y:S05]  /*02b0*/  @P0 BRA `(.L_x_0) ;  /* 0x0000000400b00947 */ /* 0x000fea0003800000 */
[CC--:B------:R-:W-:Y:S01]  /*02c0*/  IADD3 R18, PT, PT, R5.reuse, -R2.reuse, RZ ;  /* 0x8000000205127210 */ /* 0x0c0fe20007ffe0ff */
[----:B------:R-:W-:Y:S01]  /*02d0*/  HFMA2 R25, -RZ, RZ, 0, 0 ;  /* 0x00000000ff197431 */ /* 0x000fe200000001ff */
[----:B------:R-:W-:Y:S02]  /*02e0*/  IADD3 R5, PT, PT, -R5, R2, RZ ;  /* 0x0000000205057210 */ /* 0x000fe40007ffe1ff */
[----:B------:R-:W-:Y:S02]  /*02f0*/  LOP3.LUT R26, R18, 0x7, RZ, 0xc0, !PT ;  /* 0x00000007121a7812 */ /* 0x000fe400078ec0ff */
[----:B------:R-:W-:Y:S02]  /*0300*/  ISETP.GT.U32.AND P0, PT, R5, -0x8, PT ;  /* 0xfffffff80500780c */ /* 0x000fe40003f04070 */
[----:B------:R-:W-:-:S11]  /*0310*/  ISETP.NE.AND P1, PT, R26, RZ, PT ;  /* 0x000000ff1a00720c */ /* 0x000fd60003f25270 */
[----:B------:R-:W-:Y:S05]  /*0320*/  @P0 BRA `(.L_x_1) ;  /* 0x0000000000bc0947 */ /* 0x000fea0003800000 */
[----:B------:R-:W-:Y:S01]  /*0330*/  IMAD R20, R2, R3, R20 ;  /* 0x0000000302147224 */ /* 0x000fe200078e0214 */
[----:B------:R-:W-:Y:S01]  /*0340*/  LOP3.LUT R21, R18, 0xfffffff8, RZ, 0xc0, !PT ;  /* 0xfffffff812157812 */ /* 0x000fe200078ec0ff */
[----:B------:R-:W-:Y:S01]  /*0350*/  IMAD R5, R19, R4, R2 ;  /* 0x0000000413057224 */ /* 0x000fe200078e0202 */
[----:B------:R-:W-:Y:S02]  /*0360*/  MOV R25, RZ ;  /* 0x000000ff00197202 */ /* 0x000fe40000000f00 */
[----:B------:R-:W-:Y:S02]  /*0370*/  LEA R20, R9, R20, 0x4 ;  /* 0x0000001409147211 */ /* 0x000fe400078e20ff */
[----:B------:R-:W-:-:S07]  /*0380*/  IADD3 R21, PT, PT, -R21, RZ, RZ ;  /* 0x000000ff15157210 */ /* 0x000fce0007ffe1ff */
.L_x_2:
[----:B------:R-:W1:Y:S08]  /*0390*/  LDC.64 R6, c[0x0][0x380] ;  /* 0x0000e000ff067b82 */ /* 0x000e700000000a00 */
[----:B------:R-:W2:Y:S01]  /*03a0*/  LDC.64 R14, c[0x0][0x388] ;  /* 0x0000e200ff0e7b82 */ /* 0x000ea20000000a00 */
[----:B-1----:R-:W-:-:S05]  /*03b0*/  IMAD.WIDE R6, R5, 0x4, R6 ;  /* 0x0000000405067825 */ /* 0x002fca00078e0206 */
[----:B0-----:R-:W3:Y:S01]  /*03c0*/  LDG.E.CONSTANT R22, desc[UR4][R6.64] ;  /* 0x0000000406167981 */ /* 0x001ee2000c1e9900 */
[----:B--2---:R-:W-:-:S03]  /*03d0*/  IMAD.WIDE R14, R20, 0x4, R14 ;  /* 0x00000004140e7825 */ /* 0x004fc600078e020e */
[----:B------:R-:W2:Y:S04]  /*03e0*/  LDG.E.CONSTANT R23, desc[UR4][R6.64+0x4] ;  /* 0x0000040406177981 */ /* 0x000ea8000c1e9900 */
[----:B------:R0:W3:Y:S01]  /*03f0*/  LDG.E.CONSTANT R24, desc[UR4][R14.64] ;  /* 0x000000040e187981 */ /* 0x0000e2000c1e9900 */
[----:B------:R-:W-:-:S03]  /*0400*/  IMAD.WIDE R16, R3, 0x4, R14 ;  /* 0x0000000403107825 */ /* 0x000fc600078e020e */
[----:B------:R-:W4:Y:S01]  /*0410*/  LDG.E.CONSTANT R28, desc[UR4][R6.64+0x8] ;  /* 0x00000804061c7981 */ /* 0x000f22000c1e9900 */
[----:B------:R-:W-:-:S03]  /*0420*/  IMAD.WIDE R8, R3, 0x4, R16 ;  /* 0x0000000403087825 */ /* 0x000fc600078e0210 */
[----:B------:R-:W5:Y:S04]  /*0430*/  LDG.E.CONSTANT R29, desc[UR4][R6.64+0xc] ;  /* 0x00000c04061d7981 */ /* 0x000f68000c1e9900 */
[----:B------:R-:W2:Y:S01]  /*0440*/  LDG.E.CONSTANT R16, desc[UR4][R16.64] ;  /* 0x0000000410107981 */ /* 0x000ea2000c1e9900 */
[----:B------:R-:W-:-:S03]  /*0450*/  IMAD.WIDE R10, R3, 0x4, R8 ;  /* 0x00000004030a7825 */ /* 0x000fc600078e0208 */
[----:B------:R1:W4:Y:S01]  /*0460*/  LDG.E.CONSTANT R27, desc[UR4][R8.64] ;  /* 0x00000004081b7981 */ /* 0x000322000c1e9900 */
[----:B------:R-:W-:-:S03]  /*0470*/  IMAD.WIDE R12, R3, 0x4, R10 ;  /* 0x00000004030c7825 */ /* 0x000fc600078e020a */
[----:B------:R-:W5:Y:S01]  /*0480*/  LDG.E.CONSTANT R10, desc[UR4][R10.64] ;  /* 0x000000040a0a7981 */ /* 0x000f62000c1e9900 */
[----:B0-----:R-:W-:-:S03]  /*0490*/  IMAD.WIDE R14, R3, 0x4, R12 ;  /* 0x00000004030e7825 */ /* 0x001fc600078e020c */
[----:B------:R-:W5:Y:S04]  /*04a0*/  LDG.E.CONSTANT R12, desc[UR4][R12.64] ;  /* 0x000000040c0c7981 */ /* 0x000f68000c1e9900 */
[----:B------:R-:W5:Y:S04]  /*04b0*/  LDG.E.CONSTANT R11, desc[UR4][R6.64+0x10] ;  /* 0x00001004060b7981 */ /* 0x000f68000c1e9900 */
[----:B------:R-:W5:Y:S04]  /*04c0*/  LDG.E.CONSTANT R17, desc[UR4][R14.64] ;  /* 0x000000040e117981 */ /* 0x000f68000c1e9900 */
[----:B------:R-:W5:Y:S01]  /*04d0*/  LDG.E.CONSTANT R13, desc[UR4][R6.64+0x18] ;  /* 0x00001804060d7981 */ /* 0x000f62000c1e9900 */
[----:B---3--:R-:W-:Y:S01]  /*04e0*/  FFMA R22, R22, R24, R25 ;  /* 0x0000001816167223 */ /* 0x008fe20000000019 */
[----:B------:R-:W-:-:S02]  /*04f0*/  IMAD.WIDE R24, R3, 0x4, R14 ;  /* 0x0000000403187825 */ /* 0x000fc400078e020e */
[----:B------:R-:W3:Y:S02]  /*0500*/  LDG.E.CONSTANT R14, desc[UR4][R6.64+0x14] ;  /* 0x00001404060e7981 */ /* 0x000ee4000c1e9900 */
[----:B-1----:R-:W-:Y:S02]  /*0510*/  IMAD.WIDE R8, R3, 0x4, R24 ;  /* 0x0000000403087825 */ /* 0x002fe400078e0218 */
[----:B------:R-:W3:Y:S04]  /*0520*/  LDG.E.CONSTANT R15, desc[UR4][R6.64+0x1c] ;  /* 0x00001c04060f7981 */ /* 0x000ee8000c1e9900 */
[----:B------:R-:W3:Y:S04]  /*0530*/  LDG.E.CONSTANT R8, desc[UR4][R8.64] ;  /* 0x0000000408087981 */ /* 0x000ee8000c1e9900 */
[----:B------:R-:W3:Y:S01]  /*0540*/  LDG.E.CONSTANT R6, desc[UR4][R24.64] ;  /* 0x0000000418067981 */ /* 0x000ee2000c1e9900 */
[----:B--2---:R-:W-:Y:S01]  /*0550*/  FFMA R23, R23, R16, R22 ;  /* 0x0000001017177223 */ /* 0x004fe20000000016 */
[----:B------:R-:W-:-:S03]  /*0560*/  IADD3 R21, PT, PT, R21, 0x8, RZ ;  /* 0x0000000815157810 */ /* 0x000fc60007ffe0ff */
[----:B----4-:R-:W-:Y:S01]  /*0570*/  FFMA R28, R28, R27, R23 ;  /* 0x0000001b1c1c7223 */ /* 0x010fe20000000017 */
[----:B------:R-:W-:-:S03]  /*0580*/  ISETP.NE.AND P0, PT, R21, RZ, PT ;  /* 0x000000ff1500720c */ /* 0x000fc60003f05270 */
[----:B-----5:R-:W-:-:S04]  /*0590*/  FFMA R10, R29, R10, R28 ;  /* 0x0000000a1d0a7223 */ /* 0x020fc8000000001c */
[----:B------:R-:W-:Y:S01]  /*05a0*/  FFMA R11, R11, R12, R10 ;  /* 0x0000000c0b0b7223 */ /* 0x000fe2000000000a */
[----:B------:R-:W-:Y:S02]  /*05b0*/  IADD3 R2, PT, PT, R2, 0x8, RZ ;  /* 0x0000000802027810 */ /* 0x000fe40007ffe0ff */
[----:B------:R-:W-:Y:S02]  /*05c0*/  IADD3 R5, PT, PT, R5, 0x8, RZ ;  /* 0x0000000805057810 */ /* 0x000fe40007ffe0ff */
[----:B------:R-:W-:Y:S01]  /*05d0*/  LEA R20, R3, R20, 0x3 ;  /* 0x0000001403147211 */ /* 0x000fe200078e18ff */
[----:B---3--:R-:W-:-:S04]  /*05e0*/  FFMA R14, R14, R17, R11 ;  /* 0x000000110e0e7223 */ /* 0x008fc8000000000b */
[----:B------:R-:W-:-:S04]  /*05f0*/  FFMA R14, R13, R6, R14 ;  /* 0x000000060d0e7223 */ /* 0x000fc8000000000e */
[----:B------:R-:W-:Y:S01]  /*0600*/  FFMA R25, R15, R8, R14 ;  /* 0x000000080f197223 */ /* 0x000fe2000000000e */
[----:B------:R-:W-:Y:S06]  /*0610*/  @P0 BRA `(.L_x_2) ;  /* 0xfffffffc005c0947 */ /* 0x000fec000383ffff */
.L_x_1:
[----:B------:R-:W-:Y:S05]  /*0620*/  @!P1 BRA `(.L_x_0) ;  /* 0x0000000000d49947 */ /* 0x000fea0003800000 */
[----:B------:R-:W-:Y:S02]  /*0630*/  ISETP.GE.U32.AND P0, PT, R26, 0x4, PT ;  /* 0x000000041a00780c */ /* 0x000fe40003f06070 */
[----:B------:R-:W-:-:S04]  /*0640*/  LOP3.LUT R17, R18, 0x3, RZ, 0xc0, !PT ;  /* 0x0000000312117812 */ /* 0x000fc800078ec0ff */
[----:B------:R-:W-:-:S07]  /*0650*/  ISETP.NE.AND P1, PT, R17, RZ, PT ;  /* 0x000000ff1100720c */ /* 0x000fce0003f25270 */
[----:B------:R-:W-:Y:S06]  /*0660*/  @!P0 BRA `(.L_x_3) ;  /* 0x0000000000588947 */ /* 0x000fec0003800000 */
[----:B------:R-:W1:Y:S01]  /*0670*/  LDC.64 R12, c[0x0][0x388] ;  /* 0x0000e200ff0c7b82 */ /* 0x000e620000000a00 */
[----:B------:R-:W-:-:S07]  /*0680*/  IMAD R5, R2, R3, R0 ;  /* 0x0000000302057224 */ /* 0x000fce00078e0200 */
[----:B------:R-:W2:Y:S01]  /*0690*/  LDC.64 R6, c[0x0][0x380] ;  /* 0x0000e000ff067b82 */ /* 0x000ea20000000a00 */
[----:B-1----:R-:W-:-:S04]  /*06a0*/  IMAD.WIDE R12, R5, 0x4, R12 ;  /* 0x00000004050c7825 */ /* 0x002fc800078e020c */
[----:B------:R-:W-:Y:S02]  /*06b0*/  IMAD R5, R19, R4, R2 ;  /* 0x0000000413057224 */ /* 0x000fe400078e0202 */
[----:B------:R-:W-:Y:S02]  /*06c0*/  IMAD.WIDE R14, R3, 0x4, R12 ;  /* 0x00000004030e7825 */ /* 0x000fe400078e020c */
[----:B0-----:R-:W3:Y:S02]  /*06d0*/  LDG.E.CONSTANT R12, desc[UR4][R12.64] ;  /* 0x000000040c0c7981 */ /* 0x001ee4000c1e9900 */
[----:B--2---:R-:W-:-:S04]  /*06e0*/  IMAD.WIDE R6, R5, 0x4, R6 ;  /* 0x0000000405067825 */ /* 0x004fc800078e0206 */
[C---:B------:R-:W-:Y:S01]  /*06f0*/  IMAD.WIDE R8, R3.reuse, 0x4, R14 ;  /* 0x0000000403087825 */ /* 0x040fe200078e020e */
[----:B------:R-:W3:Y:S04]  /*0700*/  LDG.E.CONSTANT R16, desc[UR4][R6.64] ;  /* 0x0000000406107981 */ /* 0x000ee8000c1e9900 */
[----:B------:R-:W2:Y:S01]  /*0710*/  LDG.E.CONSTANT R14, desc[UR4][R14.64] ;  /* 0x000000040e0e7981 */ /* 0x000ea2000c1e9900 */
[----:B------:R-:W-:-:S03]  /*0720*/  IMAD.WIDE R10, R3, 0x4, R8 ;  /* 0x00000004030a7825 */ /* 0x000fc600078e0208 */
[----:B------:R-:W2:Y:S04]  /*0730*/  LDG.E.CONSTANT R5, desc[UR4][R6.64+0x4] ;  /* 0x0000040406057981 */ /* 0x000ea8000c1e9900 */
[----:B------:R-:W4:Y:S04]  /*0740*/  LDG.E.CONSTANT R21, desc[UR4][R8.64] ;  /* 0x0000000408157981 */ /* 0x000f28000c1e9900 */
[----:B------:R-:W4:Y:S04]  /*0750*/  LDG.E.CONSTANT R20, desc[UR4][R6.64+0x8] ;  /* 0x0000080406147981 */ /* 0x000f28000c1e9900 */
[----:B------:R-:W5:Y:S04]  /*0760*/  LDG.E.CONSTANT R22, desc[UR4][R6.64+0xc] ;  /* 0x00000c0406167981 */ /* 0x000f68000c1e9900 */
[----:B------:R-:W5:Y:S01]  /*0770*/  LDG.E.CONSTANT R10, desc[UR4][R10.64] ;  /* 0x000000040a0a7981 */ /* 0x000f62000c1e9900 */
[----:B------:R-:W-:Y:S01]  /*0780*/  IADD3 R2, PT, PT, R2, 0x4, RZ ;  /* 0x0000000402027810 */ /* 0x000fe20007ffe0ff */
[----:B---3--:R-:W-:-:S04]  /*0790*/  FFMA R16, R16, R12, R25 ;  /* 0x0000000c10107223 */ /* 0x008fc80000000019 */
[----:B--2---:R-:W-:-:S04]  /*07a0*/  FFMA R5, R5, R14, R16 ;  /* 0x0000000e05057223 */ /* 0x004fc80000000010 */
[----:B----4-:R-:W-:-:S04]  /*07b0*/  FFMA R5, R20, R21, R5 ;  /* 0x0000001514057223 */ /* 0x010fc80000000005 */
[----:B-----5:R-:W-:-:S07]  /*07c0*/  FFMA R25, R22, R10, R5 ;  /* 0x0000000a16197223 */ /* 0x020fce0000000005 */
.L_x_3:
[----:B------:R-:W-:Y:S05]  /*07d0*/  @!P1 BRA `(.L_x_0) ;  /* 0x0000000000689947 */ /* 0x000fea0003800000 */
[----:B------:R-:W1:Y:S01]  /*07e0*/  LDC.64 R12, c[0x0][0x388] ;  /* 0x0000e200ff0c7b82 */ /* 0x000e620000000a00 */
[----:B------:R-:W-:Y:S02]  /*07f0*/  ISETP.NE.AND P0, PT, R17, 0x1, PT ;  /* 0x000000011100780c */ /* 0x000fe40003f05270 */
[----:B------:R-:W-:-:S04]  /*0800*/  LOP3.LUT R18, R18, 0x1, RZ, 0xc0, !PT ;  /* 0x0000000112127812 */ /* 0x000fc800078ec0ff */
[----:B------:R-:W-:Y:S01]  /*0810*/  ISETP.NE.U32.AND P1, PT, R18, 0x1, PT ;  /* 0x000000011200780c */ /* 0x000fe20003f25070 */
[----:B------:R-:W2:Y:S06]  /*0820*/  LDC.64 R10, c[0x0][0x380] ;  /* 0x0000e000ff0a7b82 */ /* 0x000eac0000000a00 */
[C---:B------:R-:W-:Y:S02]  /*0830*/  @P0 IMAD R15, R2.reuse, R3, R0 ;  /* 0x00000003020f0224 */ /* 0x040fe400078e0200 */
[----:B------:R-:W3:Y:S01]  /*0840*/  LDC.64 R8, c[0x0][0x380] ;  /* 0x0000e000ff087b82 */ /* 0x000ee20000000a00 */
[----:B------:R-:W-:Y:S01]  /*0850*/  @P0 IMAD R5, R19, R4, R2 ;  /* 0x0000000413050224 */ /* 0x000fe200078e0202 */
[----:B------:R-:W-:-:S05]  /*0860*/  @P0 IADD3 R2, PT, PT, R2, 0x2, RZ ;  /* 0x0000000202020810 */ /* 0x000fca0007ffe0ff */
[----:B------:R-:W-:Y:S01]  /*0870*/  @!P1 IMAD R17, R2, R3, R0 ;  /* 0x0000000302119224 */ /* 0x000fe200078e0200 */
[----:B------:R-:W4:Y:S01]  /*0880*/  LDC.64 R6, c[0x0][0x388] ;  /* 0x0000e200ff067b82 */ /* 0x000f220000000a00 */
[----:B-1----:R-:W-:-:S04]  /*0890*/  @P0 IMAD.WIDE R12, R15, 0x4, R12 ;  /* 0x000000040f0c0825 */ /* 0x002fc800078e020c */
[----:B------:R-:W-:Y:S01]  /*08a0*/  @!P1 IMAD R15, R19, R4, R2 ;  /* 0x00000004130f9224 */ /* 0x000fe200078e0202 */
[----:B0-----:R-:W5:Y:S01]  /*08b0*/  @P0 LDG.E.CONSTANT R14, desc[UR4][R12.64] ;  /* 0x000000040c0e0981 */ /* 0x001f62000c1e9900 */
[----:B--2---:R-:W-:-:S04]  /*08c0*/  @P0 IMAD.WIDE R10, R5, 0x4, R10 ;  /* 0x00000004050a0825 */ /* 0x004fc800078e020a */
[----:B------:R-:W-:Y:S01]  /*08d0*/  @P0 IMAD.WIDE R4, R3, 0x4, R12 ;  /* 0x0000000403040825 */ /* 0x000fe200078e020c */
[----:B------:R-:W5:Y:S03]  /*08e0*/  @P0 LDG.E.CONSTANT R2, desc[UR4][R10.64] ;  /* 0x000000040a020981 */ /* 0x000f66000c1e9900 */
[----:B---3--:R-:W-:Y:S01]  /*08f0*/  @!P1 IMAD.WIDE R8, R15, 0x4, R8 ;  /* 0x000000040f089825 */ /* 0x008fe200078e0208 */
[----:B------:R-:W2:Y:S04]  /*0900*/  @P0 LDG.E.CONSTANT R21, desc[UR4][R10.64+0x4] ;  /* 0x000004040a150981 */ /* 0x000ea8000c1e9900 */
[----:B------:R-:W2:Y:S01]  /*0910*/  @P0 LDG.E.CONSTANT R4, desc[UR4][R4.64] ;  /* 0x0000000404040981 */ /* 0x000ea2000c1e9900 */
[----:B----4-:R-:W-:-:S03]  /*0920*/  @!P1 IMAD.WIDE R6, R17, 0x4, R6 ;  /* 0x0000000411069825 */ /* 0x010fc600078e0206 */
[----:B------:R-:W3:Y:S04]  /*0930*/  @!P1 LDG.E.CONSTANT R8, desc[UR4][R8.64] ;  /* 0x0000000408089981 */ /* 0x000ee8000c1e9900 */
[----:B------:R-:W3:Y:S01]  /*0940*/  @!P1 LDG.E.CONSTANT R6, desc[UR4][R6.64] ;  /* 0x0000000406069981 */ /* 0x000ee2000c1e9900 */
[----:B-----5:R-:W-:-:S04]  /*0950*/  @P0 FFMA R2, R2, R14, R25 ;  /* 0x0000000e02020223 */ /* 0x020fc80000000019 */
[----:B--2---:R-:W-:-:S04]  /*0960*/  @P0 FFMA R25, R21, R4, R2 ;  /* 0x0000000415190223 */ /* 0x004fc80000000002 */
[----:B---3--:R-:W-:-:S07]  /*0970*/  @!P1 FFMA R25, R8, R6, R25 ;  /* 0x0000000608199223 */ /* 0x008fce0000000019 */
.L_x_0:
[----:B------:R-:W1:Y:S01]  /*0980*/  LDC.64 R4, c[0x0][0x390] ;  /* 0x0000e400ff047b82 */ /* 0x000e620000000a00 */
[----:B------:R-:W-:-:S04]  /*0990*/  IMAD R3, R19, R3, R0 ;  /* 0x0000000313037224 */ /* 0x000fc800078e0200 */
[----:B-1----:R-:W-:-:S05]  /*09a0*/  IMAD.WIDE R2, R3, 0x4, R4 ;  /* 0x0000000403027825 */ /* 0x002fca00078e0204 */
[----:B0-----:R-:W-:Y:S01]  /*09b0*/  REDG.E.ADD.F32.FTZ.RN.STRONG.GPU desc[UR4][R2.64], R25 ;  /* 0x00000019020079a6 */ /* 0x001fe2000c12f304 */
[----:B------:R-:W-:Y:S05]  /*09c0*/  EXIT ;  /* 0x000000000000794d */ /* 0x000fea0003800000 */
.L_x_4:
[----:B------:R-:W-:-:S00]  /*09d0*/  BRA `(.L_x_4) ;  /* 0xfffffffc00fc7947 */ /* 0x000fc0000383ffff */
[----:B------:R-:W-:-:S00]  /*09e0*/  NOP ;  /* 0x0000000000007918 */ /* 0x000fc00000000000 */
        /* <DEDUP_REMOVED lines=9> */
.L_x_5:


//--------------------- .nv.shared.reserved.0     --------------------------
	.section	.nv.shared.reserved.0,"aw",@nobits
	.weak		__nv_reservedSMEM_offset_0_alias
	.size		__nv_reservedSMEM_offset_0_alias, 0, 64
	.other		__nv_reservedSMEM_offset_0_alias,@"STO_CUDA_RESERVED_SHARED STV_DEFAULT"
__nv_reservedSMEM_offset_0_alias:
	.zero		0
	.zero		64


//--------------------- .nv.constant0._Z18splitk_gemm_kernelPKfS0_Pfiiii --------------------------
	.section	.nv.constant0._Z18splitk_gemm_kernelPKfS0_Pfiiii,"a",@progbits
	.sectionflags	@""
	.align	4
.nv.constant0._Z18splitk_gemm_kernelPKfS0_Pfiiii:
	.zero		936


//--------------------- SYMBOLS --------------------------

	.type		.nv.reservedSmem.offset0,@object
	.size		.nv.reservedSmem.offset0,0x4
